	.headerflags	@"EF_CUDA_TEXMODE_UNIFIED EF_CUDA_64BIT_ADDRESS EF_CUDA_ACCELERATORS EF_CUDA_SM90 EF_CUDA_VIRTUAL_SM(EF_CUDA_SM90)"
	.elftype	@"ET_EXEC"


//--------------------- .nv.info                  --------------------------
	.section	.nv.info,"",@"SHT_CUDA_INFO"
	.align	4


	//----- nvinfo : EIATTR_REGCOUNT
	.align		4
        /*0000*/ 	.byte	0x04, 0x2f
        /*0002*/ 	.short	(.L_1 - .L_0)
	.align		4
.L_0:
        /*0004*/ 	.word	index@(triton_poi_fused_convolution_30)
        /*0008*/ 	.word	0x00000012


	//----- nvinfo : EIATTR_MIN_STACK_SIZE
	.align		4
.L_1:
        /*000c*/ 	.byte	0x04, 0x12
        /*000e*/ 	.short	(.L_3 - .L_2)
	.align		4
.L_2:
        /*0010*/ 	.word	index@(triton_poi_fused_convolution_30)
        /*0014*/ 	.word	0x00000000


	//----- nvinfo : EIATTR_FRAME_SIZE
	.align		4
.L_3:
        /*0018*/ 	.byte	0x04, 0x11
        /*001a*/ 	.short	(.L_5 - .L_4)
	.align		4
.L_4:
        /*001c*/ 	.word	index@(triton_poi_fused_convolution_30)
        /*0020*/ 	.word	0x00000000


	//----- nvinfo : EIATTR_MIN_STACK_SIZE
	.align		4
.L_5:
        /*0024*/ 	.byte	0x04, 0x12
        /*0026*/ 	.short	(.L_7 - .L_6)
	.align		4
.L_6:
        /*0028*/ 	.word	index@(triton_poi_fused_convolution_30)
        /*002c*/ 	.word	0x00000000
.L_7:


//--------------------- .nv.info.triton_poi_fused_convolution_30 --------------------------
	.section	.nv.info.triton_poi_fused_convolution_30,"",@"SHT_CUDA_INFO"
	.sectionflags	@""
	.align	4


	//----- nvinfo : EIATTR_CUDA_API_VERSION
	.align		4
        /*0000*/ 	.byte	0x04, 0x37
        /*0002*/ 	.short	(.L_9 - .L_8)
.L_8:
        /*0004*/ 	.word	0x0000007c


	//----- nvinfo : EIATTR_KPARAM_INFO
	.align		4
.L_9:
        /*0008*/ 	.byte	0x04, 0x17
        /*000a*/ 	.short	(.L_11 - .L_10)
.L_10:
        /*000c*/ 	.word	0x00000000
        /*0010*/ 	.short	0x0002
        /*0012*/ 	.short	0x0010
        /*0014*/ 	.byte	0x00, 0xf0, 0x11, 0x00


	//----- nvinfo : EIATTR_KPARAM_INFO
	.align		4
.L_11:
        /*0018*/ 	.byte	0x04, 0x17
        /*001a*/ 	.short	(.L_13 - .L_12)
.L_12:
        /*001c*/ 	.word	0x00000000
        /*0020*/ 	.short	0x0001
        /*0022*/ 	.short	0x0008
        /*0024*/ 	.byte	0x00, 0xf4, 0x21, 0x00


	//----- nvinfo : EIATTR_KPARAM_INFO
	.align		4
.L_13:
        /*0028*/ 	.byte	0x04, 0x17
        /*002a*/ 	.short	(.L_15 - .L_14)
.L_14:
        /*002c*/ 	.word	0x00000000
        /*0030*/ 	.short	0x0000
        /*0032*/ 	.short	0x0000
        /*0034*/ 	.byte	0x00, 0xf4, 0x21, 0x00


	//----- nvinfo : EIATTR_SPARSE_MMA_MASK
	.align		4
.L_15:
        /*0038*/ 	.byte	0x03, 0x50
        /*003a*/ 	.short	0x0000


	//----- nvinfo : EIATTR_MAXREG_COUNT
	.align		4
        /*003c*/ 	.byte	0x03, 0x1b
        /*003e*/ 	.short	0x00ff


	//----- nvinfo : EIATTR_EXIT_INSTR_OFFSETS
	.align		4
        /*0040*/ 	.byte	0x04, 0x1c
        /*0042*/ 	.short	(.L_17 - .L_16)


	//   ....[0]....
.L_16:
        /*0044*/ 	.word	0x00000270


	//----- nvinfo : EIATTR_REQNTID
	.align		4
.L_17:
        /*0048*/ 	.byte	0x04, 0x10
        /*004a*/ 	.short	(.L_19 - .L_18)
.L_18:
        /*004c*/ 	.word	0x00000080
        /*0050*/ 	.word	0x00000001
        /*0054*/ 	.word	0x00000001


	//----- nvinfo : EIATTR_CBANK_PARAM_SIZE
	.align		4
.L_19:
        /*0058*/ 	.byte	0x03, 0x19
        /*005a*/ 	.short	0x0014


	//----- nvinfo : EIATTR_PARAM_CBANK
	.align		4
        /*005c*/ 	.byte	0x04, 0x0a
        /*005e*/ 	.short	(.L_21 - .L_20)
	.align		4
.L_20:
        /*0060*/ 	.word	index@(.nv.constant0.triton_poi_fused_convolution_30)
        /*0064*/ 	.short	0x0210
        /*0066*/ 	.short	0x0014


	//----- nvinfo : EIATTR_SW_WAR
	.align		4
.L_21:
        /*0068*/ 	.byte	0x04, 0x36
        /*006a*/ 	.short	(.L_23 - .L_22)
.L_22:
        /*006c*/ 	.word	0x00000008
.L_23:


//--------------------- .nv.callgraph             --------------------------
	.section	.nv.callgraph,"",@"SHT_CUDA_CALLGRAPH"
	.align	4
	.sectionentsize	8
	.align		4
        /*0000*/ 	.word	0x00000000
	.align		4
        /*0004*/ 	.word	0xffffffff
	.align		4
        /*0008*/ 	.word	0x00000000
	.align		4
        /*000c*/ 	.word	0xfffffffe
	.align		4
        /*0010*/ 	.word	0x00000000
	.align		4
        /*0014*/ 	.word	0xfffffffd
	.align		4
        /*0018*/ 	.word	0x00000000
	.align		4
        /*001c*/ 	.word	0xfffffffc


//--------------------- .text.triton_poi_fused_convolution_30 --------------------------
	.section	.text.triton_poi_fused_convolution_30,"ax",@progbits
	.align	128
        .global         triton_poi_fused_convolution_30
        .type           triton_poi_fused_convolution_30,@function
        .size           triton_poi_fused_convolution_30,(.L_x_1 - triton_poi_fused_convolution_30)
        .other          triton_poi_fused_convolution_30,@"STO_CUDA_ENTRY STV_DEFAULT"
triton_poi_fused_convolution_30:
.text.triton_poi_fused_convolution_30:
[----:B------:R-:W-:Y:S01]  /*0000*/  LDC R1, c[0x0][0x28] ;  /* 0x00000a00ff017b82 */ /* 0x000fe20000000800 */
[----:B------:R-:W1:Y:S07]  /*0010*/  S2R R0, SR_TID.X ;  /* 0x0000000000007919 */ /* 0x000e6e0000002100 */
[----:B------:R-:W2:Y:S01]  /*0020*/  LDC.64 R2, c[0x0][0x218] ;  /* 0x00008600ff027b82 */ /* 0x000ea20000000a00 */
[----:B------:R-:W-:Y:S01]  /*0030*/  ULDC.64 UR4, c[0x0][0x208] ;  /* 0x0000820000047ab9 */ /* 0x000fe20000000a00 */
[----:B------:R-:W3:Y:S06]  /*0040*/  S2R R9, SR_CTAID.X ;  /* 0x0000000000097919 */ /* 0x000eec0000002500 */
[----:B------:R-:W4:Y:S01]  /*0050*/  LDC.64 R4, c[0x0][0x210] ;  /* 0x00008400ff047b82 */ /* 0x000f220000000a00 */
[----:B-1----:R-:W-:-:S04]  /*0060*/  SHF.L.U32 R0, R0, 0x2, RZ ;  /* 0x0000000200007819 */ /* 0x002fc800000006ff */
[----:B------:R-:W-:-:S04]  /*0070*/  LOP3.LUT R0, R0, 0x1fc, RZ, 0xc0, !PT ;  /* 0x000001fc00007812 */ /* 0x000fc800078ec0ff */
[----:B---3--:R-:W-:-:S04]  /*0080*/  LEA R9, R9, R0, 0xa ;  /* 0x0000000009097211 */ /* 0x008fc800078e50ff */
[----:B------:R-:W-:Y:S01]  /*0090*/  IADD3 R0, R9, 0x200, RZ ;  /* 0x0000020009007810 */ /* 0x000fe20007ffe0ff */
[----:B------:R-:W-:-:S04]  /*00a0*/  IMAD.HI R6, R9, 0x78787879, RZ ;  /* 0x7878787909067827 */ /* 0x000fc800078e02ff */
[----:B------:R-:W-:Y:S01]  /*00b0*/  IMAD.HI R0, R0, 0x78787879, RZ ;  /* 0x7878787900007827 */ /* 0x000fe200078e02ff */
[----:B------:R-:W-:-:S03]  /*00c0*/  SHF.R.U32.HI R7, RZ, 0x1f, R6 ;  /* 0x0000001fff077819 */ /* 0x000fc60000011606 */
[----:B----4-:R-:W-:Y:S01]  /*00d0*/  IMAD.WIDE R8, R9, 0x4, R4 ;  /* 0x0000000409087825 */ /* 0x010fe200078e0204 */
[----:B------:R-:W-:Y:S02]  /*00e0*/  SHF.R.U32.HI R11, RZ, 0x1f, R0 ;  /* 0x0000001fff0b7819 */ /* 0x000fe40000011600 */
[----:B------:R-:W-:Y:S02]  /*00f0*/  LEA.HI.SX32 R7, R6, R7, 0x15 ;  /* 0x0000000706077211 */ /* 0x000fe400078faaff */
[----:B------:R-:W-:Y:S02]  /*0100*/  LEA.HI.SX32 R11, R0, R11, 0x15 ;  /* 0x0000000b000b7211 */ /* 0x000fe400078faaff */
[----:B------:R-:W-:Y:S02]  /*0110*/  LEA.HI R0, R7, R7, RZ, 0x8 ;  /* 0x0000000707007211 */ /* 0x000fe400078f40ff */
[----:B------:R-:W-:Y:S02]  /*0120*/  LEA.HI R6, R11, R11, RZ, 0x8 ;  /* 0x0000000b0b067211 */ /* 0x000fe400078f40ff */
[----:B------:R-:W-:-:S02]  /*0130*/  LOP3.LUT R0, R0, 0xffffff00, RZ, 0xc0, !PT ;  /* 0xffffff0000007812 */ /* 0x000fc400078ec0ff */
[----:B------:R-:W-:Y:S02]  /*0140*/  LOP3.LUT R6, R6, 0xffffff00, RZ, 0xc0, !PT ;  /* 0xffffff0006067812 */ /* 0x000fe400078ec0ff */
[----:B------:R-:W-:Y:S02]  /*0150*/  IADD3 R7, R7, -R0, RZ ;  /* 0x8000000007077210 */ /* 0x000fe40007ffe0ff */
[----:B------:R-:W-:-:S03]  /*0160*/  IADD3 R13, R11, -R6, RZ ;  /* 0x800000060b0d7210 */ /* 0x000fc60007ffe0ff */
[--C-:B--2---:R-:W-:Y:S02]  /*0170*/  IMAD.WIDE R10, R7, 0x4, R2.reuse ;  /* 0x00000004070a7825 */ /* 0x104fe400078e0202 */
[----:B------:R-:W2:Y:S02]  /*0180*/  LDG.E.128 R4, desc[UR4][R8.64] ;  /* 0x0000000408047981 */ /* 0x000ea4000c1e1d00 */
[----:B------:R-:W-:Y:S02]  /*0190*/  IMAD.WIDE R2, R13, 0x4, R2 ;  /* 0x000000040d027825 */ /* 0x000fe400078e0202 */
[----:B------:R-:W2:Y:S04]  /*01a0*/  LDG.E.EL R10, desc[UR4][R10.64] ;  /* 0x000000040a0a7981 */ /* 0x000ea8000c2e1900 */
[----:B------:R-:W3:Y:S04]  /*01b0*/  LDG.E.EL R2, desc[UR4][R2.64] ;  /* 0x0000000402027981 */ /* 0x000ee8000c2e1900 */
[----:B------:R-:W3:Y:S01]  /*01c0*/  LDG.E.128 R12, desc[UR4][R8.64+0x800] ;  /* 0x00080004080c7981 */ /* 0x000ee2000c1e1d00 */
[--C-:B--2---:R-:W-:Y:S01]  /*01d0*/  FADD R4, R4, R10.reuse ;  /* 0x0000000a04047221 */ /* 0x104fe20000000000 */
[--C-:B------:R-:W-:Y:S01]  /*01e0*/  FADD R5, R5, R10.reuse ;  /* 0x0000000a05057221 */ /* 0x100fe20000000000 */
[--C-:B------:R-:W-:Y:S01]  /*01f0*/  FADD R6, R6, R10.reuse ;  /* 0x0000000a06067221 */ /* 0x100fe20000000000 */
[----:B------:R-:W-:Y:S01]  /*0200*/  FADD R7, R7, R10 ;  /* 0x0000000a07077221 */ /* 0x000fe20000000000 */
[--C-:B---3--:R-:W-:Y:S01]  /*0210*/  FADD R12, R12, R2.reuse ;  /* 0x000000020c0c7221 */ /* 0x108fe20000000000 */
[--C-:B------:R-:W-:Y:S01]  /*0220*/  FADD R13, R13, R2.reuse ;  /* 0x000000020d0d7221 */ /* 0x100fe20000000000 */
[--C-:B------:R-:W-:Y:S01]  /*0230*/  FADD R14, R14, R2.reuse ;  /* 0x000000020e0e7221 */ /* 0x100fe20000000000 */
[----:B------:R-:W-:Y:S01]  /*0240*/  FADD R15, R15, R2 ;  /* 0x000000020f0f7221 */ /* 0x000fe20000000000 */
[----:B------:R-:W-:Y:S04]  /*0250*/  STG.E.128 desc[UR4][R8.64], R4 ;  /* 0x0000000408007986 */ /* 0x000fe8000c101d04 */
[----:B------:R-:W-:Y:S01]  /*0260*/  STG.E.128 desc[UR4][R8.64+0x800], R12 ;  /* 0x0008000c08007986 */ /* 0x000fe2000c101d04 */
[----:B------:R-:W-:Y:S05]  /*0270*/  EXIT ;  /* 0x000000000000794d */ /* 0x000fea0003800000 */
.L_x_0:
[----:B------:R-:W-:-:S00]  /*0280*/  BRA `(.L_x_0) ;  /* 0xfffffffc00fc7947 */ /* 0x000fc0000383ffff */
[----:B------:R-:W-:-:S00]  /*0290*/  NOP ;  /* 0x0000000000007918 */ /* 0x000fc00000000000 */
        /* <DEDUP_REMOVED lines=14> */
.L_x_1:


//--------------------- .nv.constant0.triton_poi_fused_convolution_30 --------------------------
	.section	.nv.constant0.triton_poi_fused_convolution_30,"a",@progbits
	.sectionflags	@""
	.align	4
.nv.constant0.triton_poi_fused_convolution_30:
	.zero		548
